//
// Generated by NVIDIA NVVM Compiler
//
// Compiler Build ID: CL-36424714
// Cuda compilation tools, release 13.0, V13.0.88
// Based on NVVM 20.0.0
//

.version 9.0
.target sm_100
.address_size 64

	// .globl	_Z6reluFwPfS_ii

.visible .entry _Z6reluFwPfS_ii(
	.param .u64 .ptr .align 1 _Z6reluFwPfS_ii_param_0,
	.param .u64 .ptr .align 1 _Z6reluFwPfS_ii_param_1,
	.param .u32 _Z6reluFwPfS_ii_param_2,
	.param .u32 _Z6reluFwPfS_ii_param_3
)
{
	.reg .pred 	%p<4>;
	.reg .b32 	%r<12>;
	.reg .b32 	%f<3>;
	.reg .b64 	%rd<8>;

	ld.param.u64 	%rd1, [_Z6reluFwPfS_ii_param_0];
	ld.param.u64 	%rd2, [_Z6reluFwPfS_ii_param_1];
	ld.param.u32 	%r4, [_Z6reluFwPfS_ii_param_2];
	ld.param.u32 	%r3, [_Z6reluFwPfS_ii_param_3];
	mov.u32 	%r5, %ctaid.y;
	mov.u32 	%r6, %ntid.y;
	mov.u32 	%r7, %tid.y;
	mad.lo.s32 	%r1, %r5, %r6, %r7;
	mov.u32 	%r8, %ctaid.x;
	mov.u32 	%r9, %ntid.x;
	mov.u32 	%r10, %tid.x;
	mad.lo.s32 	%r2, %r8, %r9, %r10;
	setp.ge.s32 	%p1, %r1, %r4;
	setp.ge.s32 	%p2, %r2, %r3;
	or.pred  	%p3, %p1, %p2;
	@%p3 bra 	$L__BB0_2;
	cvta.to.global.u64 	%rd3, %rd1;
	cvta.to.global.u64 	%rd4, %rd2;
	mad.lo.s32 	%r11, %r3, %r1, %r2;
	mul.wide.s32 	%rd5, %r11, 4;
	add.s64 	%rd6, %rd3, %rd5;
	ld.global.f32 	%f1, [%rd6];
	max.f32 	%f2, %f1, 0f00000000;
	add.s64 	%rd7, %rd4, %rd5;
	st.global.f32 	[%rd7], %f2;
$L__BB0_2:
	ret;

}


// ===== COMPILED SASS (sm_100) =====

	.target	sm_100

	.elftype	@"ET_EXEC"


//--------------------- .note.nv.tkinfo           --------------------------
	.section	.note.nv.tkinfo,"",@"SHT_NOTE"
	.sectionflags	@"SHF_NOTE_NV_TKINFO"
	.tkinfo
        /*0018*/ 	.word	0x00000002
        /*0030*/ 	.string	""
        /*0030*/ 	.string	"ptxas"
        /*0030*/ 	.string	"Cuda compilation tools, release 13.0, V13.0.88"
        /*0030*/ 	.string	"Build cuda_13.0.r13.0/compiler.36424714_0"
        /*0030*/ 	.string	"-arch sm_100 -m 64 "



//--------------------- .note.nv.cuinfo           --------------------------
	.section	.note.nv.cuinfo,"",@"SHT_NOTE"
	.sectionflags	@"SHF_NOTE_NV_CUINFO"
        /*0018*/ 	.short	0x0002
        /*001a*/ 	.short	0x0064
        /*001c*/ 	.short	0x0082
	.zero		2


//--------------------- .nv.info                  --------------------------
	.section	.nv.info,"",@"SHT_CUDA_INFO"
	.align	4


	//----- nvinfo : EIATTR_REGCOUNT
	.align		4
        /*0000*/ 	.byte	0x04, 0x2f
        /*0002*/ 	.short	(.L_1 - .L_0)
	.align		4
.L_0:
        /*0004*/ 	.word	index@(_Z6reluFwPfS_ii)
        /*0008*/ 	.word	0x0000000a


	//----- nvinfo : EIATTR_FRAME_SIZE
	.align		4
.L_1:
        /*000c*/ 	.byte	0x04, 0x11
        /*000e*/ 	.short	(.L_3 - .L_2)
	.align		4
.L_2:
        /*0010*/ 	.word	index@(_Z6reluFwPfS_ii)
        /*0014*/ 	.word	0x00000000


	//----- nvinfo : EIATTR_MIN_STACK_SIZE
	.align		4
.L_3:
        /*0018*/ 	.byte	0x04, 0x12
        /*001a*/ 	.short	(.L_5 - .L_4)
	.align		4
.L_4:
        /*001c*/ 	.word	index@(_Z6reluFwPfS_ii)
        /*0020*/ 	.word	0x00000000
.L_5:


//--------------------- .nv.compat                --------------------------
	.section	.nv.compat,"",@"SHT_CUDA_COMPAT_INFO"
	.align	4
        /*0000*/ 	.byte	0x02, 0x09, 0x00, 0x00, 0x02, 0x02, 0x01, 0x00, 0x02, 0x05, 0x05, 0x00, 0x03, 0x07, 0x01, 0x01
        /*0010*/ 	.byte	0x02, 0x03, 0x00, 0x00, 0x02, 0x06, 0x01, 0x00, 0x04, 0x0b, 0x08, 0x00, 0x09, 0x00, 0x00, 0x00
        /*0020*/ 	.byte	0x00, 0x00, 0x00, 0x00


//--------------------- .nv.info._Z6reluFwPfS_ii  --------------------------
	.section	.nv.info._Z6reluFwPfS_ii,"",@"SHT_CUDA_INFO"
	.sectionflags	@""
	.align	4


	//----- nvinfo : EIATTR_CUDA_API_VERSION
	.align		4
        /*0000*/ 	.byte	0x04, 0x37
        /*0002*/ 	.short	(.L_7 - .L_6)
.L_6:
        /*0004*/ 	.word	0x00000082


	//----- nvinfo : EIATTR_KPARAM_INFO
	.align		4
.L_7:
        /*0008*/ 	.byte	0x04, 0x17
        /*000a*/ 	.short	(.L_9 - .L_8)
.L_8:
        /*000c*/ 	.word	0x00000000
        /*0010*/ 	.short	0x0003
        /*0012*/ 	.short	0x0014
        /*0014*/ 	.byte	0x00, 0xf0, 0x11, 0x00


	//----- nvinfo : EIATTR_KPARAM_INFO
	.align		4
.L_9:
        /*0018*/ 	.byte	0x04, 0x17
        /*001a*/ 	.short	(.L_11 - .L_10)
.L_10:
        /*001c*/ 	.word	0x00000000
        /*0020*/ 	.short	0x0002
        /*0022*/ 	.short	0x0010
        /*0024*/ 	.byte	0x00, 0xf0, 0x11, 0x00


	//----- nvinfo : EIATTR_KPARAM_INFO
	.align		4
.L_11:
        /*0028*/ 	.byte	0x04, 0x17
        /*002a*/ 	.short	(.L_13 - .L_12)
.L_12:
        /*002c*/ 	.word	0x00000000
        /*0030*/ 	.short	0x0001
        /*0032*/ 	.short	0x0008
        /*0034*/ 	.byte	0x00, 0xf5, 0x21, 0x00


	//----- nvinfo : EIATTR_KPARAM_INFO
	.align		4
.L_13:
        /*0038*/ 	.byte	0x04, 0x17
        /*003a*/ 	.short	(.L_15 - .L_14)
.L_14:
        /*003c*/ 	.word	0x00000000
        /*0040*/ 	.short	0x0000
        /*0042*/ 	.short	0x0000
        /*0044*/ 	.byte	0x00, 0xf5, 0x21, 0x00


	//----- nvinfo : EIATTR_SPARSE_MMA_MASK
	.align		4
.L_15:
        /*0048*/ 	.byte	0x03, 0x50
        /*004a*/ 	.short	0x0000


	//----- nvinfo : EIATTR_MAXREG_COUNT
	.align		4
        /*004c*/ 	.byte	0x03, 0x1b
        /*004e*/ 	.short	0x00ff


	//----- nvinfo : EIATTR_MERCURY_ISA_VERSION
	.align		4
        /*0050*/ 	.byte	0x03, 0x5f
        /*0052*/ 	.short	0x0101


	//----- nvinfo : EIATTR_VRC_CTA_INIT_COUNT
	.align		4
        /*0054*/ 	.byte	0x02, 0x4a
	.zero		1
	.zero		1


	//----- nvinfo : EIATTR_EXIT_INSTR_OFFSETS
	.align		4
        /*0058*/ 	.byte	0x04, 0x1c
        /*005a*/ 	.short	(.L_17 - .L_16)


	//   ....[0]....
.L_16:
        /*005c*/ 	.word	0x000000c0


	//   ....[1]....
        /*0060*/ 	.word	0x00000160


	//----- nvinfo : EIATTR_CBANK_PARAM_SIZE
	.align		4
.L_17:
        /*0064*/ 	.byte	0x03, 0x19
        /*0066*/ 	.short	0x0018


	//----- nvinfo : EIATTR_PARAM_CBANK
	.align		4
        /*0068*/ 	.byte	0x04, 0x0a
        /*006a*/ 	.short	(.L_19 - .L_18)
	.align		4
.L_18:
        /*006c*/ 	.word	index@(.nv.constant0._Z6reluFwPfS_ii)
        /*0070*/ 	.short	0x0380
        /*0072*/ 	.short	0x0018


	//----- nvinfo : EIATTR_SW_WAR
	.align		4
.L_19:
        /*0074*/ 	.byte	0x04, 0x36
        /*0076*/ 	.short	(.L_21 - .L_20)
.L_20:
        /*0078*/ 	.word	0x00000008
.L_21:


//--------------------- .nv.callgraph             --------------------------
	.section	.nv.callgraph,"",@"SHT_CUDA_CALLGRAPH"
	.align	4
	.sectionentsize	8
	.align		4
        /*0000*/ 	.word	0x00000000
	.align		4
        /*0004*/ 	.word	0xffffffff
	.align		4
        /*0008*/ 	.word	0x00000000
	.align		4
        /*000c*/ 	.word	0xfffffffe
	.align		4
        /*0010*/ 	.word	0x00000000
	.align		4
        /*0014*/ 	.word	0xfffffffd
	.align		4
        /*0018*/ 	.word	0x00000000
	.align		4
        /*001c*/ 	.word	0xfffffffc


//--------------------- .text._Z6reluFwPfS_ii     --------------------------
	.section	.text._Z6reluFwPfS_ii,"ax",@progbits
	.align	128
        .global         _Z6reluFwPfS_ii
        .type           _Z6reluFwPfS_ii,@function
        .size           _Z6reluFwPfS_ii,(.L_x_1 - _Z6reluFwPfS_ii)
        .other          _Z6reluFwPfS_ii,@"STO_CUDA_ENTRY STV_DEFAULT"
_Z6reluFwPfS_ii:
.text._Z6reluFwPfS_ii:
[----:B------:R-:W-:Y:S01]  /*0000*/  LDC R1, c[0x0][0x37c] ;  /* 0x0000df00ff017b82 */ /* 0x000fe20000000800 */
[----:B------:R-:W0:Y:S07]  /*0010*/  S2R R2, SR_TID.X ;  /* 0x0000000000027919 */ /* 0x000e2e0000002100 */
[----:B------:R-:W1:Y:S01]  /*0020*/  LDC R0, c[0x0][0x364] ;  /* 0x0000d900ff007b82 */ /* 0x000e620000000800 */
[----:B------:R-:W2:Y:S01]  /*0030*/  LDCU.64 UR6, c[0x0][0x390] ;  /* 0x00007200ff0677ac */ /* 0x000ea20008000a00 */
[----:B------:R-:W1:Y:S06]  /*0040*/  S2R R3, SR_TID.Y ;  /* 0x0000000000037919 */ /* 0x000e6c0000002200 */
[----:B------:R-:W0:Y:S08]  /*0050*/  S2UR UR5, SR_CTAID.X ;  /* 0x00000000000579c3 */ /* 0x000e300000002500 */
[----:B------:R-:W0:Y:S08]  /*0060*/  LDC R5, c[0x0][0x360] ;  /* 0x0000d800ff057b82 */ /* 0x000e300000000800 */
[----:B------:R-:W1:Y:S01]  /*0070*/  S2UR UR4, SR_CTAID.Y ;  /* 0x00000000000479c3 */ /* 0x000e620000002600 */
[----:B0-----:R-:W-:-:S05]  /*0080*/  IMAD R5, R5, UR5, R2 ;  /* 0x0000000505057c24 */ /* 0x001fca000f8e0202 */
[----:B--2---:R-:W-:Y:S01]  /*0090*/  ISETP.GE.AND P0, PT, R5, UR7, PT ;  /* 0x0000000705007c0c */ /* 0x004fe2000bf06270 */
[----:B-1----:R-:W-:-:S05]  /*00a0*/  IMAD R0, R0, UR4, R3 ;  /* 0x0000000400007c24 */ /* 0x002fca000f8e0203 */
[----:B------:R-:W-:-:S13]  /*00b0*/  ISETP.GE.OR P0, PT, R0, UR6, P0 ;  /* 0x0000000600007c0c */ /* 0x000fda0008706670 */
[----:B------:R-:W-:Y:S05]  /*00c0*/  @P0 EXIT ;  /* 0x000000000000094d */ /* 0x000fea0003800000 */
[----:B------:R-:W0:Y:S01]  /*00d0*/  LDC.64 R2, c[0x0][0x380] ;  /* 0x0000e000ff027b82 */ /* 0x000e220000000a00 */
[----:B------:R-:W1:Y:S01]  /*00e0*/  LDCU.64 UR4, c[0x0][0x358] ;  /* 0x00006b00ff0477ac */ /* 0x000e620008000a00 */
[----:B------:R-:W-:-:S06]  /*00f0*/  IMAD R7, R0, UR7, R5 ;  /* 0x0000000700077c24 */ /* 0x000fcc000f8e0205 */
[----:B------:R-:W2:Y:S01]  /*0100*/  LDC.64 R4, c[0x0][0x388] ;  /* 0x0000e200ff047b82 */ /* 0x000ea20000000a00 */
[----:B0-----:R-:W-:-:S06]  /*0110*/  IMAD.WIDE R2, R7, 0x4, R2 ;  /* 0x0000000407027825 */ /* 0x001fcc00078e0202 */
[----:B-1----:R-:W3:Y:S01]  /*0120*/  LDG.E R2, desc[UR4][R2.64] ;  /* 0x0000000402027981 */ /* 0x002ee2000c1e1900 */
[----:B--2---:R-:W-:Y:S01]  /*0130*/  IMAD.WIDE R4, R7, 0x4, R4 ;  /* 0x0000000407047825 */ /* 0x004fe200078e0204 */
[----:B---3--:R-:W-:-:S05]  /*0140*/  FMNMX R7, RZ, R2, !PT ;  /* 0x00000002ff077209 */ /* 0x008fca0007800000 */
[----:B------:R-:W-:Y:S01]  /*0150*/  STG.E desc[UR4][R4.64], R7 ;  /* 0x0000000704007986 */ /* 0x000fe2000c101904 */
[----:B------:R-:W-:Y:S05]  /*0160*/  EXIT ;  /* 0x000000000000794d */ /* 0x000fea0003800000 */
.L_x_0:
[----:B------:R-:W-:-:S00]  /*0170*/  BRA `(.L_x_0) ;  /* 0xfffffffc00fc7947 */ /* 0x000fc0000383ffff */
[----:B------:R-:W-:-:S00]  /*0180*/  NOP ;  /* 0x0000000000007918 */ /* 0x000fc00000000000 */
[----:B------:R-:W-:-:S00]  /*0190*/  NOP ;  /* 0x0000000000007918 */ /* 0x000fc00000000000 */
[----:B------:R-:W-:-:S00]  /*01a0*/  NOP ;  /* 0x0000000000007918 */ /* 0x000fc00000000000 */
[----:B------:R-:W-:-:S00]  /*01b0*/  NOP ;  /* 0x0000000000007918 */ /* 0x000fc00000000000 */
[----:B------:R-:W-:-:S00]  /*01c0*/  NOP ;  /* 0x0000000000007918 */ /* 0x000fc00000000000 */
[----:B------:R-:W-:-:S00]  /*01d0*/  NOP ;  /* 0x0000000000007918 */ /* 0x000fc00000000000 */
[----:B------:R-:W-:-:S00]  /*01e0*/  NOP ;  /* 0x0000000000007918 */ /* 0x000fc00000000000 */
[----:B------:R-:W-:-:S00]  /*01f0*/  NOP ;  /* 0x0000000000007918 */ /* 0x000fc00000000000 */
.L_x_1:


//--------------------- .nv.shared.reserved.0     --------------------------
	.section	.nv.shared.reserved.0,"aw",@nobits
	.weak		__nv_reservedSMEM_offset_0_alias
	.size		__nv_reservedSMEM_offset_0_alias, 0, 64
	.other		__nv_reservedSMEM_offset_0_alias,@"STO_CUDA_RESERVED_SHARED STV_DEFAULT"
__nv_reservedSMEM_offset_0_alias:
	.zero		0
	.zero		64


//--------------------- .nv.constant0._Z6reluFwPfS_ii --------------------------
	.section	.nv.constant0._Z6reluFwPfS_ii,"a",@progbits
	.sectionflags	@""
	.align	4
.nv.constant0._Z6reluFwPfS_ii:
	.zero		920


//--------------------- SYMBOLS --------------------------

	.type		.nv.reservedSmem.offset0,@object
	.size		.nv.reservedSmem.offset0,0x4
